//
// Generated by NVIDIA NVVM Compiler
//
// Compiler Build ID: CL-36424714
// Cuda compilation tools, release 13.0, V13.0.88
// Based on NVVM 20.0.0
//

.version 9.0
.target sm_100
.address_size 64

	// .globl	_Z18correlation_kernelPfPKfii

.visible .entry _Z18correlation_kernelPfPKfii(
	.param .u64 .ptr .align 1 _Z18correlation_kernelPfPKfii_param_0,
	.param .u64 .ptr .align 1 _Z18correlation_kernelPfPKfii_param_1,
	.param .u32 _Z18correlation_kernelPfPKfii_param_2,
	.param .u32 _Z18correlation_kernelPfPKfii_param_3
)
{
	.reg .pred 	%p<13>;
	.reg .b32 	%r<48>;
	.reg .b32 	%f<112>;
	.reg .b64 	%rd<40>;

	ld.param.u64 	%rd9, [_Z18correlation_kernelPfPKfii_param_0];
	ld.param.u64 	%rd10, [_Z18correlation_kernelPfPKfii_param_1];
	ld.param.u32 	%r25, [_Z18correlation_kernelPfPKfii_param_2];
	ld.param.u32 	%r26, [_Z18correlation_kernelPfPKfii_param_3];
	cvta.to.global.u64 	%rd1, %rd10;
	mov.u32 	%r27, %tid.x;
	mov.u32 	%r28, %ctaid.x;
	mov.u32 	%r29, %ntid.x;
	mad.lo.s32 	%r1, %r28, %r29, %r27;
	mov.u32 	%r30, %tid.y;
	mov.u32 	%r31, %ctaid.y;
	mov.u32 	%r32, %ntid.y;
	mad.lo.s32 	%r2, %r31, %r32, %r30;
	max.s32 	%r33, %r1, %r2;
	setp.ge.s32 	%p1, %r33, %r26;
	setp.lt.s32 	%p2, %r1, %r2;
	or.pred  	%p3, %p2, %p1;
	@%p3 bra 	$L__BB0_15;
	setp.lt.s32 	%p4, %r25, 1;
	mov.f32 	%f111, 0f00000000;
	@%p4 bra 	$L__BB0_14;
	mul.lo.s32 	%r3, %r25, %r1;
	mul.lo.s32 	%r4, %r25, %r2;
	and.b32  	%r5, %r25, 15;
	setp.lt.u32 	%p5, %r25, 16;
	mov.f32 	%f111, 0f00000000;
	mov.b32 	%r44, 0;
	@%p5 bra 	$L__BB0_5;
	and.b32  	%r44, %r25, 2147483632;
	neg.s32 	%r42, %r44;
	add.s64 	%rd2, %rd1, 32;
	mul.wide.u32 	%rd11, %r4, 4;
	add.s64 	%rd38, %rd2, %rd11;
	mov.f32 	%f111, 0f00000000;
	mov.u32 	%r41, %r3;
$L__BB0_4:
	.pragma "nounroll";
	mul.wide.s32 	%rd12, %r41, 4;
	add.s64 	%rd13, %rd2, %rd12;
	ld.global.f32 	%f18, [%rd13+-32];
	ld.global.f32 	%f19, [%rd38+-32];
	fma.rn.f32 	%f20, %f18, %f19, %f111;
	ld.global.f32 	%f21, [%rd13+-28];
	ld.global.f32 	%f22, [%rd38+-28];
	fma.rn.f32 	%f23, %f21, %f22, %f20;
	ld.global.f32 	%f24, [%rd13+-24];
	ld.global.f32 	%f25, [%rd38+-24];
	fma.rn.f32 	%f26, %f24, %f25, %f23;
	ld.global.f32 	%f27, [%rd13+-20];
	ld.global.f32 	%f28, [%rd38+-20];
	fma.rn.f32 	%f29, %f27, %f28, %f26;
	ld.global.f32 	%f30, [%rd13+-16];
	ld.global.f32 	%f31, [%rd38+-16];
	fma.rn.f32 	%f32, %f30, %f31, %f29;
	ld.global.f32 	%f33, [%rd13+-12];
	ld.global.f32 	%f34, [%rd38+-12];
	fma.rn.f32 	%f35, %f33, %f34, %f32;
	ld.global.f32 	%f36, [%rd13+-8];
	ld.global.f32 	%f37, [%rd38+-8];
	fma.rn.f32 	%f38, %f36, %f37, %f35;
	ld.global.f32 	%f39, [%rd13+-4];
	ld.global.f32 	%f40, [%rd38+-4];
	fma.rn.f32 	%f41, %f39, %f40, %f38;
	ld.global.f32 	%f42, [%rd13];
	ld.global.f32 	%f43, [%rd38];
	fma.rn.f32 	%f44, %f42, %f43, %f41;
	ld.global.f32 	%f45, [%rd13+4];
	ld.global.f32 	%f46, [%rd38+4];
	fma.rn.f32 	%f47, %f45, %f46, %f44;
	ld.global.f32 	%f48, [%rd13+8];
	ld.global.f32 	%f49, [%rd38+8];
	fma.rn.f32 	%f50, %f48, %f49, %f47;
	ld.global.f32 	%f51, [%rd13+12];
	ld.global.f32 	%f52, [%rd38+12];
	fma.rn.f32 	%f53, %f51, %f52, %f50;
	ld.global.f32 	%f54, [%rd13+16];
	ld.global.f32 	%f55, [%rd38+16];
	fma.rn.f32 	%f56, %f54, %f55, %f53;
	ld.global.f32 	%f57, [%rd13+20];
	ld.global.f32 	%f58, [%rd38+20];
	fma.rn.f32 	%f59, %f57, %f58, %f56;
	ld.global.f32 	%f60, [%rd13+24];
	ld.global.f32 	%f61, [%rd38+24];
	fma.rn.f32 	%f62, %f60, %f61, %f59;
	ld.global.f32 	%f63, [%rd13+28];
	ld.global.f32 	%f64, [%rd38+28];
	fma.rn.f32 	%f111, %f63, %f64, %f62;
	add.s32 	%r42, %r42, 16;
	add.s32 	%r41, %r41, 16;
	add.s64 	%rd38, %rd38, 64;
	setp.ne.s32 	%p6, %r42, 0;
	@%p6 bra 	$L__BB0_4;
$L__BB0_5:
	setp.eq.s32 	%p7, %r5, 0;
	@%p7 bra 	$L__BB0_14;
	and.b32  	%r13, %r25, 7;
	setp.lt.u32 	%p8, %r5, 8;
	@%p8 bra 	$L__BB0_8;
	add.s32 	%r35, %r44, %r3;
	mul.wide.s32 	%rd14, %r35, 4;
	add.s64 	%rd15, %rd1, %rd14;
	ld.global.f32 	%f66, [%rd15];
	add.s32 	%r36, %r44, %r4;
	mul.wide.u32 	%rd16, %r36, 4;
	add.s64 	%rd17, %rd1, %rd16;
	ld.global.f32 	%f67, [%rd17];
	fma.rn.f32 	%f68, %f66, %f67, %f111;
	ld.global.f32 	%f69, [%rd15+4];
	cvt.u64.u32 	%rd18, %r4;
	cvt.u64.u32 	%rd19, %r44;
	add.s64 	%rd20, %rd19, %rd18;
	shl.b64 	%rd21, %rd20, 2;
	add.s64 	%rd22, %rd1, %rd21;
	ld.global.f32 	%f70, [%rd22+4];
	fma.rn.f32 	%f71, %f69, %f70, %f68;
	ld.global.f32 	%f72, [%rd15+8];
	ld.global.f32 	%f73, [%rd22+8];
	fma.rn.f32 	%f74, %f72, %f73, %f71;
	ld.global.f32 	%f75, [%rd15+12];
	ld.global.f32 	%f76, [%rd22+12];
	fma.rn.f32 	%f77, %f75, %f76, %f74;
	ld.global.f32 	%f78, [%rd15+16];
	ld.global.f32 	%f79, [%rd22+16];
	fma.rn.f32 	%f80, %f78, %f79, %f77;
	ld.global.f32 	%f81, [%rd15+20];
	ld.global.f32 	%f82, [%rd22+20];
	fma.rn.f32 	%f83, %f81, %f82, %f80;
	ld.global.f32 	%f84, [%rd15+24];
	ld.global.f32 	%f85, [%rd22+24];
	fma.rn.f32 	%f86, %f84, %f85, %f83;
	ld.global.f32 	%f87, [%rd15+28];
	ld.global.f32 	%f88, [%rd22+28];
	fma.rn.f32 	%f111, %f87, %f88, %f86;
	add.s32 	%r44, %r44, 8;
$L__BB0_8:
	setp.eq.s32 	%p9, %r13, 0;
	@%p9 bra 	$L__BB0_14;
	and.b32  	%r16, %r25, 3;
	setp.lt.u32 	%p10, %r13, 4;
	@%p10 bra 	$L__BB0_11;
	add.s32 	%r37, %r44, %r3;
	mul.wide.s32 	%rd23, %r37, 4;
	add.s64 	%rd24, %rd1, %rd23;
	ld.global.f32 	%f90, [%rd24];
	add.s32 	%r38, %r44, %r4;
	mul.wide.u32 	%rd25, %r38, 4;
	add.s64 	%rd26, %rd1, %rd25;
	ld.global.f32 	%f91, [%rd26];
	fma.rn.f32 	%f92, %f90, %f91, %f111;
	ld.global.f32 	%f93, [%rd24+4];
	cvt.u64.u32 	%rd27, %r4;
	cvt.u64.u32 	%rd28, %r44;
	add.s64 	%rd29, %rd28, %rd27;
	shl.b64 	%rd30, %rd29, 2;
	add.s64 	%rd31, %rd1, %rd30;
	ld.global.f32 	%f94, [%rd31+4];
	fma.rn.f32 	%f95, %f93, %f94, %f92;
	ld.global.f32 	%f96, [%rd24+8];
	ld.global.f32 	%f97, [%rd31+8];
	fma.rn.f32 	%f98, %f96, %f97, %f95;
	ld.global.f32 	%f99, [%rd24+12];
	ld.global.f32 	%f100, [%rd31+12];
	fma.rn.f32 	%f111, %f99, %f100, %f98;
	add.s32 	%r44, %r44, 4;
$L__BB0_11:
	setp.eq.s32 	%p11, %r16, 0;
	@%p11 bra 	$L__BB0_14;
	add.s32 	%r39, %r44, %r4;
	mul.wide.u32 	%rd32, %r39, 4;
	add.s64 	%rd39, %rd1, %rd32;
	add.s32 	%r47, %r44, %r3;
	neg.s32 	%r46, %r16;
$L__BB0_13:
	.pragma "nounroll";
	mul.wide.s32 	%rd33, %r47, 4;
	add.s64 	%rd34, %rd1, %rd33;
	ld.global.f32 	%f101, [%rd34];
	ld.global.f32 	%f102, [%rd39];
	fma.rn.f32 	%f111, %f101, %f102, %f111;
	add.s64 	%rd39, %rd39, 4;
	add.s32 	%r47, %r47, 1;
	add.s32 	%r46, %r46, 1;
	setp.ne.s32 	%p12, %r46, 0;
	@%p12 bra 	$L__BB0_13;
$L__BB0_14:
	mad.lo.s32 	%r40, %r26, %r2, %r1;
	cvta.to.global.u64 	%rd35, %rd9;
	mul.wide.u32 	%rd36, %r40, 4;
	add.s64 	%rd37, %rd35, %rd36;
	st.global.f32 	[%rd37], %f111;
$L__BB0_15:
	ret;

}


// ===== COMPILED SASS (sm_100) =====

	.target	sm_100

	.elftype	@"ET_EXEC"


//--------------------- .note.nv.tkinfo           --------------------------
	.section	.note.nv.tkinfo,"",@"SHT_NOTE"
	.sectionflags	@"SHF_NOTE_NV_TKINFO"
	.tkinfo
        /*0018*/ 	.word	0x00000002
        /*0030*/ 	.string	""
        /*0030*/ 	.string	"ptxas"
        /*0030*/ 	.string	"Cuda compilation tools, release 13.0, V13.0.88"
        /*0030*/ 	.string	"Build cuda_13.0.r13.0/compiler.36424714_0"
        /*0030*/ 	.string	"-arch sm_100 -m 64 "



//--------------------- .note.nv.cuinfo           --------------------------
	.section	.note.nv.cuinfo,"",@"SHT_NOTE"
	.sectionflags	@"SHF_NOTE_NV_CUINFO"
        /*0018*/ 	.short	0x0002
        /*001a*/ 	.short	0x0064
        /*001c*/ 	.short	0x0082
	.zero		2


//--------------------- .nv.info                  --------------------------
	.section	.nv.info,"",@"SHT_CUDA_INFO"
	.align	4


	//----- nvinfo : EIATTR_REGCOUNT
	.align		4
        /*0000*/ 	.byte	0x04, 0x2f
        /*0002*/ 	.short	(.L_1 - .L_0)
	.align		4
.L_0:
        /*0004*/ 	.word	index@(_Z18correlation_kernelPfPKfii)
        /*0008*/ 	.word	0x00000020


	//----- nvinfo : EIATTR_FRAME_SIZE
	.align		4
.L_1:
        /*000c*/ 	.byte	0x04, 0x11
        /*000e*/ 	.short	(.L_3 - .L_2)
	.align		4
.L_2:
        /*0010*/ 	.word	index@(_Z18correlation_kernelPfPKfii)
        /*0014*/ 	.word	0x00000000


	//----- nvinfo : EIATTR_MIN_STACK_SIZE
	.align		4
.L_3:
        /*0018*/ 	.byte	0x04, 0x12
        /*001a*/ 	.short	(.L_5 - .L_4)
	.align		4
.L_4:
        /*001c*/ 	.word	index@(_Z18correlation_kernelPfPKfii)
        /*0020*/ 	.word	0x00000000
.L_5:


//--------------------- .nv.compat                --------------------------
	.section	.nv.compat,"",@"SHT_CUDA_COMPAT_INFO"
	.align	4
        /*0000*/ 	.byte	0x02, 0x09, 0x00, 0x00, 0x02, 0x02, 0x01, 0x00, 0x02, 0x05, 0x05, 0x00, 0x03, 0x07, 0x01, 0x01
        /*0010*/ 	.byte	0x02, 0x03, 0x00, 0x00, 0x02, 0x06, 0x01, 0x00, 0x04, 0x0b, 0x08, 0x00, 0x09, 0x00, 0x00, 0x00
        /*0020*/ 	.byte	0x00, 0x00, 0x00, 0x00


//--------------------- .nv.info._Z18correlation_kernelPfPKfii --------------------------
	.section	.nv.info._Z18correlation_kernelPfPKfii,"",@"SHT_CUDA_INFO"
	.sectionflags	@""
	.align	4


	//----- nvinfo : EIATTR_CUDA_API_VERSION
	.align		4
        /*0000*/ 	.byte	0x04, 0x37
        /*0002*/ 	.short	(.L_7 - .L_6)
.L_6:
        /*0004*/ 	.word	0x00000082


	//----- nvinfo : EIATTR_KPARAM_INFO
	.align		4
.L_7:
        /*0008*/ 	.byte	0x04, 0x17
        /*000a*/ 	.short	(.L_9 - .L_8)
.L_8:
        /*000c*/ 	.word	0x00000000
        /*0010*/ 	.short	0x0003
        /*0012*/ 	.short	0x0014
        /*0014*/ 	.byte	0x00, 0xf0, 0x11, 0x00


	//----- nvinfo : EIATTR_KPARAM_INFO
	.align		4
.L_9:
        /*0018*/ 	.byte	0x04, 0x17
        /*001a*/ 	.short	(.L_11 - .L_10)
.L_10:
        /*001c*/ 	.word	0x00000000
        /*0020*/ 	.short	0x0002
        /*0022*/ 	.short	0x0010
        /*0024*/ 	.byte	0x00, 0xf0, 0x11, 0x00


	//----- nvinfo : EIATTR_KPARAM_INFO
	.align		4
.L_11:
        /*0028*/ 	.byte	0x04, 0x17
        /*002a*/ 	.short	(.L_13 - .L_12)
.L_12:
        /*002c*/ 	.word	0x00000000
        /*0030*/ 	.short	0x0001
        /*0032*/ 	.short	0x0008
        /*0034*/ 	.byte	0x00, 0xf5, 0x21, 0x00


	//----- nvinfo : EIATTR_KPARAM_INFO
	.align		4
.L_13:
        /*0038*/ 	.byte	0x04, 0x17
        /*003a*/ 	.short	(.L_15 - .L_14)
.L_14:
        /*003c*/ 	.word	0x00000000
        /*0040*/ 	.short	0x0000
        /*0042*/ 	.short	0x0000
        /*0044*/ 	.byte	0x00, 0xf5, 0x21, 0x00


	//----- nvinfo : EIATTR_SPARSE_MMA_MASK
	.align		4
.L_15:
        /*0048*/ 	.byte	0x03, 0x50
        /*004a*/ 	.short	0x0000


	//----- nvinfo : EIATTR_MAXREG_COUNT
	.align		4
        /*004c*/ 	.byte	0x03, 0x1b
        /*004e*/ 	.short	0x00ff


	//----- nvinfo : EIATTR_MERCURY_ISA_VERSION
	.align		4
        /*0050*/ 	.byte	0x03, 0x5f
        /*0052*/ 	.short	0x0101


	//----- nvinfo : EIATTR_VRC_CTA_INIT_COUNT
	.align		4
        /*0054*/ 	.byte	0x02, 0x4a
	.zero		1
	.zero		1


	//----- nvinfo : EIATTR_EXIT_INSTR_OFFSETS
	.align		4
        /*0058*/ 	.byte	0x04, 0x1c
        /*005a*/ 	.short	(.L_17 - .L_16)


	//   ....[0]....
.L_16:
        /*005c*/ 	.word	0x000000d0


	//   ....[1]....
        /*0060*/ 	.word	0x00000b80


	//----- nvinfo : EIATTR_CBANK_PARAM_SIZE
	.align		4
.L_17:
        /*0064*/ 	.byte	0x03, 0x19
        /*0066*/ 	.short	0x0018


	//----- nvinfo : EIATTR_PARAM_CBANK
	.align		4
        /*0068*/ 	.byte	0x04, 0x0a
        /*006a*/ 	.short	(.L_19 - .L_18)
	.align		4
.L_18:
        /*006c*/ 	.word	index@(.nv.constant0._Z18correlation_kernelPfPKfii)
        /*0070*/ 	.short	0x0380
        /*0072*/ 	.short	0x0018


	//----- nvinfo : EIATTR_SW_WAR
	.align		4
.L_19:
        /*0074*/ 	.byte	0x04, 0x36
        /*0076*/ 	.short	(.L_21 - .L_20)
.L_20:
        /*0078*/ 	.word	0x00000008
.L_21:


//--------------------- .nv.callgraph             --------------------------
	.section	.nv.callgraph,"",@"SHT_CUDA_CALLGRAPH"
	.align	4
	.sectionentsize	8
	.align		4
        /*0000*/ 	.word	0x00000000
	.align		4
        /*0004*/ 	.word	0xffffffff
	.align		4
        /*0008*/ 	.word	0x00000000
	.align		4
        /*000c*/ 	.word	0xfffffffe
	.align		4
        /*0010*/ 	.word	0x00000000
	.align		4
        /*0014*/ 	.word	0xfffffffd
	.align		4
        /*0018*/ 	.word	0x00000000
	.align		4
        /*001c*/ 	.word	0xfffffffc


//--------------------- .text._Z18correlation_kernelPfPKfii --------------------------
	.section	.text._Z18correlation_kernelPfPKfii,"ax",@progbits
	.align	128
        .global         _Z18correlation_kernelPfPKfii
        .type           _Z18correlation_kernelPfPKfii,@function
        .size           _Z18correlation_kernelPfPKfii,(.L_x_7 - _Z18correlation_kernelPfPKfii)
        .other          _Z18correlation_kernelPfPKfii,@"STO_CUDA_ENTRY STV_DEFAULT"
_Z18correlation_kernelPfPKfii:
.text._Z18correlation_kernelPfPKfii:
[----:B------:R-:W-:Y:S01]  /*0000*/  LDC R1, c[0x0][0x37c] ;  /* 0x0000df00ff017b82 */ /* 0x000fe20000000800 */
[----:B------:R-:W0:Y:S07]  /*0010*/  S2R R0, SR_TID.X ;  /* 0x0000000000007919 */ /* 0x000e2e0000002100 */
[----:B------:R-:W0:Y:S01]  /*0020*/  LDC R3, c[0x0][0x360] ;  /* 0x0000d800ff037b82 */ /* 0x000e220000000800 */
[----:B------:R-:W1:Y:S01]  /*0030*/  LDCU UR9, c[0x0][0x394] ;  /* 0x00007280ff0977ac */ /* 0x000e620008000800 */
[----:B------:R-:W2:Y:S06]  /*0040*/  S2R R9, SR_TID.Y ;  /* 0x0000000000097919 */ /* 0x000eac0000002200 */
[----:B------:R-:W0:Y:S08]  /*0050*/  S2UR UR4, SR_CTAID.X ;  /* 0x00000000000479c3 */ /* 0x000e300000002500 */
[----:B------:R-:W2:Y:S08]  /*0060*/  S2UR UR5, SR_CTAID.Y ;  /* 0x00000000000579c3 */ /* 0x000eb00000002600 */
[----:B------:R-:W2:Y:S01]  /*0070*/  LDC R2, c[0x0][0x364] ;  /* 0x0000d900ff027b82 */ /* 0x000ea20000000800 */
[----:B0-----:R-:W-:-:S02]  /*0080*/  IMAD R0, R3, UR4, R0 ;  /* 0x0000000403007c24 */ /* 0x001fc4000f8e0200 */
[----:B--2---:R-:W-:-:S05]  /*0090*/  IMAD R9, R2, UR5, R9 ;  /* 0x0000000502097c24 */ /* 0x004fca000f8e0209 */
[----:B------:R-:W-:-:S04]  /*00a0*/  VIMNMX R2, PT, PT, R0, R9, !PT ;  /* 0x0000000900027248 */ /* 0x000fc80007fe0100 */
[----:B-1----:R-:W-:-:S04]  /*00b0*/  ISETP.GE.AND P0, PT, R2, UR9, PT ;  /* 0x0000000902007c0c */ /* 0x002fc8000bf06270 */
[----:B------:R-:W-:-:S13]  /*00c0*/  ISETP.LT.OR P0, PT, R0, R9, P0 ;  /* 0x000000090000720c */ /* 0x000fda0000701670 */
[----:B------:R-:W-:Y:S05]  /*00d0*/  @P0 EXIT ;  /* 0x000000000000094d */ /* 0x000fea0003800000 */
[----:B------:R-:W0:Y:S01]  /*00e0*/  LDCU UR6, c[0x0][0x390] ;  /* 0x00007200ff0677ac */ /* 0x000e220008000800 */
[----:B------:R-:W-:Y:S01]  /*00f0*/  HFMA2 R10, -RZ, RZ, 0, 0 ;  /* 0x00000000ff0a7431 */ /* 0x000fe200000001ff */
[----:B------:R-:W1:Y:S01]  /*0100*/  LDCU.64 UR10, c[0x0][0x358] ;  /* 0x00006b00ff0a77ac */ /* 0x000e620008000a00 */
[----:B0-----:R-:W-:-:S09]  /*0110*/  UISETP.GE.AND UP0, UPT, UR6, 0x1, UPT ;  /* 0x000000010600788c */ /* 0x001fd2000bf06270 */
[----:B-1----:R-:W-:Y:S05]  /*0120*/  BRA.U !UP0, `(.L_x_0) ;  /* 0x0000000908847547 */ /* 0x002fea000b800000 */
[----:B------:R-:W-:Y:S02]  /*0130*/  UISETP.GE.U32.AND UP1, UPT, UR6, 0x10, UPT ;  /* 0x000000100600788c */ /* 0x000fe4000bf26070 */
[----:B------:R-:W-:Y:S01]  /*0140*/  IMAD R8, R0, UR6, RZ ;  /* 0x0000000600087c24 */ /* 0x000fe2000f8e02ff */
[----:B------:R-:W-:Y:S02]  /*0150*/  ULOP3.LUT UR7, UR6, 0xf, URZ, 0xc0, !UPT ;  /* 0x0000000f06077892 */ /* 0x000fe4000f8ec0ff */
[----:B------:R-:W-:Y:S01]  /*0160*/  IMAD R13, R9, UR6, RZ ;  /* 0x00000006090d7c24 */ /* 0x000fe2000f8e02ff */
[----:B------:R-:W-:Y:S01]  /*0170*/  MOV R10, RZ ;  /* 0x000000ff000a7202 */ /* 0x000fe20000000f00 */
[----:B------:R-:W-:Y:S01]  /*0180*/  UMOV UR4, URZ ;  /* 0x000000ff00047c82 */ /* 0x000fe20008000000 */
[----:B------:R-:W-:Y:S01]  /*0190*/  UISETP.NE.AND UP0, UPT, UR7, URZ, UPT ;  /* 0x000000ff0700728c */ /* 0x000fe2000bf05270 */
[----:B------:R-:W-:Y:S10]  /*01a0*/  BRA.U !UP1, `(.L_x_1) ;  /* 0x0000000509047547 */ /* 0x000ff4000b800000 */
[----:B------:R-:W0:Y:S01]  /*01b0*/  LDCU.64 UR4, c[0x0][0x388] ;  /* 0x00007100ff0477ac */ /* 0x000e220008000a00 */
[----:B------:R-:W-:Y:S02]  /*01c0*/  MOV R10, RZ ;  /* 0x000000ff000a7202 */ /* 0x000fe40000000f00 */
[----:B------:R-:W-:Y:S01]  /*01d0*/  MOV R11, R8 ;  /* 0x00000008000b7202 */ /* 0x000fe20000000f00 */
[----:B0-----:R-:W-:-:S04]  /*01e0*/  UIADD3 UR4, UP1, UPT, UR4, 0x20, URZ ;  /* 0x0000002004047890 */ /* 0x001fc8000ff3e0ff */
[----:B------:R-:W-:Y:S02]  /*01f0*/  UIADD3.X UR5, UPT, UPT, URZ, UR5, URZ, UP1, !UPT ;  /* 0x00000005ff057290 */ /* 0x000fe40008ffe4ff */
[----:B------:R-:W-:Y:S01]  /*0200*/  MOV R2, UR4 ;  /* 0x0000000400027c02 */ /* 0x000fe20008000f00 */
[----:B------:R-:W-:-:S03]  /*0210*/  ULOP3.LUT UR4, UR6, 0x7ffffff0, URZ, 0xc0, !UPT ;  /* 0x7ffffff006047892 */ /* 0x000fc6000f8ec0ff */
[----:B------:R-:W-:Y:S01]  /*0220*/  MOV R3, UR5 ;  /* 0x0000000500037c02 */ /* 0x000fe20008000f00 */
[----:B------:R-:W-:Y:S02]  /*0230*/  UIADD3 UR5, UPT, UPT, -UR4, URZ, URZ ;  /* 0x000000ff04057290 */ /* 0x000fe4000fffe1ff */
[----:B------:R-:W-:-:S10]  /*0240*/  IMAD.WIDE.U32 R4, R13, 0x4, R2 ;  /* 0x000000040d047825 */ /* 0x000fd400078e0002 */
.L_x_2:
[----:B------:R-:W-:Y:S01]  /*0250*/  IMAD.WIDE R6, R11, 0x4, R2 ;  /* 0x000000040b067825 */ /* 0x000fe200078e0202 */
[----:B------:R-:W2:Y:S04]  /*0260*/  LDG.E R12, desc[UR10][R4.64+-0x20] ;  /* 0xffffe00a040c7981 */ /* 0x000ea8000c1e1900 */
[----:B------:R-:W2:Y:S04]  /*0270*/  LDG.E R15, desc[UR10][R6.64+-0x20] ;  /* 0xffffe00a060f7981 */ /* 0x000ea8000c1e1900 */
[----:B------:R-:W3:Y:S04]  /*0280*/  LDG.E R24, desc[UR10][R4.64+-0x1c] ;  /* 0xffffe40a04187981 */ /* 0x000ee8000c1e1900 */
[----:B------:R-:W3:Y:S04]  /*0290*/  LDG.E R27, desc[UR10][R6.64+-0x1c] ;  /* 0xffffe40a061b7981 */ /* 0x000ee8000c1e1900 */
[----:B------:R-:W4:Y:S04]  /*02a0*/  LDG.E R21, desc[UR10][R4.64+-0x18] ;  /* 0xffffe80a04157981 */ /* 0x000f28000c1e1900 */
[----:B------:R-:W4:Y:S04]  /*02b0*/  LDG.E R16, desc[UR10][R6.64+-0x18] ;  /* 0xffffe80a06107981 */ /* 0x000f28000c1e1900 */
[----:B------:R-:W5:Y:S04]  /*02c0*/  LDG.E R18, desc[UR10][R4.64+-0x14] ;  /* 0xffffec0a04127981 */ /* 0x000f68000c1e1900 */
[----:B------:R-:W5:Y:S04]  /*02d0*/  LDG.E R23, desc[UR10][R6.64+-0x14] ;  /* 0xffffec0a06177981 */ /* 0x000f68000c1e1900 */
[----:B------:R-:W5:Y:S04]  /*02e0*/  LDG.E R20, desc[UR10][R4.64+-0x10] ;  /* 0xfffff00a04147981 */ /* 0x000f68000c1e1900 */
[----:B------:R-:W5:Y:S04]  /*02f0*/  LDG.E R25, desc[UR10][R6.64+-0x10] ;  /* 0xfffff00a06197981 */ /* 0x000f68000c1e1900 */
[----:B------:R-:W5:Y:S04]  /*0300*/  LDG.E R14, desc[UR10][R4.64+-0xc] ;  /* 0xfffff40a040e7981 */ /* 0x000f68000c1e1900 */
[----:B------:R-:W5:Y:S04]  /*0310*/  LDG.E R19, desc[UR10][R6.64+-0xc] ;  /* 0xfffff40a06137981 */ /* 0x000f68000c1e1900 */
[----:B------:R-:W5:Y:S04]  /*0320*/  LDG.E R17, desc[UR10][R6.64+-0x4] ;  /* 0xfffffc0a06117981 */ /* 0x000f68000c1e1900 */
[----:B------:R-:W5:Y:S01]  /*0330*/  LDG.E R29, desc[UR10][R4.64+0x1c] ;  /* 0x00001c0a041d7981 */ /* 0x000f62000c1e1900 */
[----:B--2---:R-:W-:-:S03]  /*0340*/  FFMA R22, R15, R12, R10 ;  /* 0x0000000c0f167223 */ /* 0x004fc6000000000a */
[----:B------:R-:W2:Y:S04]  /*0350*/  LDG.E R10, desc[UR10][R4.64+-0x8] ;  /* 0xfffff80a040a7981 */ /* 0x000ea8000c1e1900 */
[----:B------:R-:W2:Y:S04]  /*0360*/  LDG.E R15, desc[UR10][R6.64+-0x8] ;  /* 0xfffff80a060f7981 */ /* 0x000ea8000c1e1900 */
[----:B------:R-:W2:Y:S01]  /*0370*/  LDG.E R12, desc[UR10][R4.64+-0x4] ;  /* 0xfffffc0a040c7981 */ /* 0x000ea2000c1e1900 */
[----:B---3--:R-:W-:-:S03]  /*0380*/  FFMA R27, R27, R24, R22 ;  /* 0x000000181b1b7223 */ /* 0x008fc60000000016 */
[----:B------:R-:W3:Y:S01]  /*0390*/  LDG.E R24, desc[UR10][R6.64+0x1c] ;  /* 0x00001c0a06187981 */ /* 0x000ee2000c1e1900 */
[----:B----4-:R-:W-:-:S03]  /*03a0*/  FFMA R22, R16, R21, R27 ;  /* 0x0000001510167223 */ /* 0x010fc6000000001b */
[----:B------:R-:W4:Y:S04]  /*03b0*/  LDG.E R21, desc[UR10][R4.64] ;  /* 0x0000000a04157981 */ /* 0x000f28000c1e1900 */
[----:B------:R-:W4:Y:S01]  /*03c0*/  LDG.E R16, desc[UR10][R6.64] ;  /* 0x0000000a06107981 */ /* 0x000f22000c1e1900 */
[----:B-----5:R-:W-:-:S03]  /*03d0*/  FFMA R22, R23, R18, R22 ;  /* 0x0000001217167223 */ /* 0x020fc60000000016 */
[----:B------:R-:W5:Y:S04]  /*03e0*/  LDG.E R23, desc[UR10][R4.64+0x4] ;  /* 0x0000040a04177981 */ /* 0x000f68000c1e1900 */
[----:B------:R-:W5:Y:S01]  /*03f0*/  LDG.E R18, desc[UR10][R6.64+0x4] ;  /* 0x0000040a06127981 */ /* 0x000f62000c1e1900 */
[----:B------:R-:W-:-:S03]  /*0400*/  FFMA R22, R25, R20, R22 ;  /* 0x0000001419167223 */ /* 0x000fc60000000016 */
[----:B------:R-:W3:Y:S04]  /*0410*/  LDG.E R25, desc[UR10][R4.64+0x8] ;  /* 0x0000080a04197981 */ /* 0x000ee8000c1e1900 */
[----:B------:R-:W3:Y:S01]  /*0420*/  LDG.E R20, desc[UR10][R6.64+0x8] ;  /* 0x0000080a06147981 */ /* 0x000ee2000c1e1900 */
[----:B------:R-:W-:-:S03]  /*0430*/  FFMA R22, R19, R14, R22 ;  /* 0x0000000e13167223 */ /* 0x000fc60000000016 */
[----:B------:R-:W3:Y:S04]  /*0440*/  LDG.E R19, desc[UR10][R4.64+0xc] ;  /* 0x00000c0a04137981 */ /* 0x000ee8000c1e1900 */
[----:B------:R-:W3:Y:S04]  /*0450*/  LDG.E R14, desc[UR10][R6.64+0xc] ;  /* 0x00000c0a060e7981 */ /* 0x000ee8000c1e1900 */
[----:B------:R-:W3:Y:S01]  /*0460*/  LDG.E R27, desc[UR10][R4.64+0x14] ;  /* 0x0000140a041b7981 */ /* 0x000ee2000c1e1900 */
[----:B--2---:R-:W-:-:S03]  /*0470*/  FFMA R22, R15, R10, R22 ;  /* 0x0000000a0f167223 */ /* 0x004fc60000000016 */
[----:B------:R-:W2:Y:S04]  /*0480*/  LDG.E R10, desc[UR10][R4.64+0x10] ;  /* 0x0000100a040a7981 */ /* 0x000ea8000c1e1900 */
[----:B------:R-:W2:Y:S01]  /*0490*/  LDG.E R15, desc[UR10][R6.64+0x10] ;  /* 0x0000100a060f7981 */ /* 0x000ea2000c1e1900 */
[----:B------:R-:W-:-:S03]  /*04a0*/  FFMA R26, R17, R12, R22 ;  /* 0x0000000c111a7223 */ /* 0x000fc60000000016 */
[----:B------:R-:W2:Y:S04]  /*04b0*/  LDG.E R22, desc[UR10][R6.64+0x14] ;  /* 0x0000140a06167981 */ /* 0x000ea8000c1e1900 */
[----:B------:R0:W2:Y:S04]  /*04c0*/  LDG.E R12, desc[UR10][R4.64+0x18] ;  /* 0x0000180a040c7981 */ /* 0x0000a8000c1e1900 */
[----:B------:R-:W2:Y:S01]  /*04d0*/  LDG.E R17, desc[UR10][R6.64+0x18] ;  /* 0x0000180a06117981 */ /* 0x000ea2000c1e1900 */
[----:B----4-:R-:W-:-:S04]  /*04e0*/  FFMA R21, R16, R21, R26 ;  /* 0x0000001510157223 */ /* 0x010fc8000000001a */
[----:B-----5:R-:W-:Y:S01]  /*04f0*/  FFMA R21, R18, R23, R21 ;  /* 0x0000001712157223 */ /* 0x020fe20000000015 */
[----:B------:R-:W-:-:S03]  /*0500*/  UIADD3 UR5, UPT, UPT, UR5, 0x10, URZ ;  /* 0x0000001005057890 */ /* 0x000fc6000fffe0ff */
[----:B---3--:R-:W-:Y:S01]  /*0510*/  FFMA R21, R20, R25, R21 ;  /* 0x0000001914157223 */ /* 0x008fe20000000015 */
[----:B------:R-:W-:-:S03]  /*0520*/  UISETP.NE.AND UP1, UPT, UR5, URZ, UPT ;  /* 0x000000ff0500728c */ /* 0x000fc6000bf25270 */
[----:B------:R-:W-:Y:S01]  /*0530*/  FFMA R14, R14, R19, R21 ;  /* 0x000000130e0e7223 */ /* 0x000fe20000000015 */
[----:B0-----:R-:W-:Y:S02]  /*0540*/  IADD3 R4, P0, PT, R4, 0x40, RZ ;  /* 0x0000004004047810 */ /* 0x001fe40007f1e0ff */
[----:B------:R-:W-:Y:S02]  /*0550*/  IADD3 R11, PT, PT, R11, 0x10, RZ ;  /* 0x000000100b0b7810 */ /* 0x000fe40007ffe0ff */
[----:B------:R-:W-:Y:S01]  /*0560*/  IADD3.X R5, PT, PT, RZ, R5, RZ, P0, !PT ;  /* 0x00000005ff057210 */ /* 0x000fe200007fe4ff */
[----:B--2---:R-:W-:-:S04]  /*0570*/  FFMA R15, R15, R10, R14 ;  /* 0x0000000a0f0f7223 */ /* 0x004fc8000000000e */
[----:B------:R-:W-:-:S04]  /*0580*/  FFMA R22, R22, R27, R15 ;  /* 0x0000001b16167223 */ /* 0x000fc8000000000f */
[----:B------:R-:W-:-:S04]  /*0590*/  FFMA R17, R17, R12, R22 ;  /* 0x0000000c11117223 */ /* 0x000fc80000000016 */
[----:B------:R-:W-:Y:S01]  /*05a0*/  FFMA R10, R24, R29, R17 ;  /* 0x0000001d180a7223 */ /* 0x000fe20000000011 */
[----:B------:R-:W-:Y:S06]  /*05b0*/  BRA.U UP1, `(.L_x_2) ;  /* 0xfffffffd01247547 */ /* 0x000fec000b83ffff */
.L_x_1:
[----:B------:R-:W-:Y:S05]  /*05c0*/  BRA.U !UP0, `(.L_x_0) ;  /* 0x00000005085c7547 */ /* 0x000fea000b800000 */
[----:B------:R-:W-:Y:S02]  /*05d0*/  UISETP.GE.U32.AND UP0, UPT, UR7, 0x8, UPT ;  /* 0x000000080700788c */ /* 0x000fe4000bf06070 */
[----:B------:R-:W-:-:S04]  /*05e0*/  ULOP3.LUT UR8, UR6, 0x7, URZ, 0xc0, !UPT ;  /* 0x0000000706087892 */ /* 0x000fc8000f8ec0ff */
[----:B------:R-:W-:-:S03]  /*05f0*/  UISETP.NE.AND UP1, UPT, UR8, URZ, UPT ;  /* 0x000000ff0800728c */ /* 0x000fc6000bf25270 */
[----:B------:R-:W-:Y:S08]  /*0600*/  BRA.U !UP0, `(.L_x_3) ;  /* 0x00000001088c7547 */ /* 0x000ff0000b800000 */
[----:B------:R-:W0:Y:S01]  /*0610*/  LDC.64 R4, c[0x0][0x388] ;  /* 0x0000e200ff047b82 */ /* 0x000e220000000a00 */
[----:B------:R-:W1:Y:S01]  /*0620*/  LDCU.64 UR12, c[0x0][0x388] ;  /* 0x00007100ff0c77ac */ /* 0x000e620008000a00 */
[C---:B------:R-:W-:Y:S02]  /*0630*/  IADD3 R7, PT, PT, R13.reuse, UR4, RZ ;  /* 0x000000040d077c10 */ /* 0x040fe4000fffe0ff */
[----:B------:R-:W-:Y:S02]  /*0640*/  IADD3 R11, P0, PT, R13, UR4, RZ ;  /* 0x000000040d0b7c10 */ /* 0x000fe4000ff1e0ff */
[----:B------:R-:W-:Y:S02]  /*0650*/  IADD3 R3, PT, PT, R8, UR4, RZ ;  /* 0x0000000408037c10 */ /* 0x000fe4000fffe0ff */
[----:B------:R-:W-:Y:S02]  /*0660*/  IADD3.X R12, PT, PT, RZ, RZ, RZ, P0, !PT ;  /* 0x000000ffff0c7210 */ /* 0x000fe400007fe4ff */
[----:B-1----:R-:W-:Y:S01]  /*0670*/  LEA R2, P0, R11, UR12, 0x2 ;  /* 0x0000000c0b027c11 */ /* 0x002fe2000f8010ff */
[----:B0-----:R-:W-:-:S04]  /*0680*/  IMAD.WIDE.U32 R6, R7, 0x4, R4 ;  /* 0x0000000407067825 */ /* 0x001fc800078e0004 */
[----:B------:R-:W-:Y:S01]  /*0690*/  IMAD.WIDE R4, R3, 0x4, R4 ;  /* 0x0000000403047825 */ /* 0x000fe200078e0204 */
[----:B------:R-:W-:Y:S01]  /*06a0*/  LEA.HI.X R3, R11, UR13, R12, 0x2, P0 ;  /* 0x0000000d0b037c11 */ /* 0x000fe200080f140c */
        /* <DEDUP_REMOVED lines=16> */
[----:B------:R-:W-:Y:S01]  /*07b0*/  UIADD3 UR4, UPT, UPT, UR4, 0x8, URZ ;  /* 0x0000000804047890 */ /* 0x000fe2000fffe0ff */
[----:B--2---:R-:W-:-:S04]  /*07c0*/  FFMA R14, R17, R14, R10 ;  /* 0x0000000e110e7223 */ /* 0x004fc8000000000a */
[----:B---3--:R-:W-:-:S04]  /*07d0*/  FFMA R14, R19, R16, R14 ;  /* 0x00000010130e7223 */ /* 0x008fc8000000000e */
[----:B----4-:R-:W-:-:S04]  /*07e0*/  FFMA R14, R21, R18, R14 ;  /* 0x00000012150e7223 */ /* 0x010fc8000000000e */
[----:B-----5:R-:W-:-:S04]  /*07f0*/  FFMA R14, R23, R20, R14 ;  /* 0x00000014170e7223 */ /* 0x020fc8000000000e */
[----:B------:R-:W-:-:S04]  /*0800*/  FFMA R25, R25, R22, R14 ;  /* 0x0000001619197223 */ /* 0x000fc8000000000e */
[----:B------:R-:W-:-:S04]  /*0810*/  FFMA R15, R12, R15, R25 ;  /* 0x0000000f0c0f7223 */ /* 0x000fc80000000019 */
[----:B------:R-:W-:-:S04]  /*0820*/  FFMA R6, R6, R7, R15 ;  /* 0x0000000706067223 */ /* 0x000fc8000000000f */
[----:B------:R-:W-:-:S07]  /*0830*/  FFMA R10, R27, R11, R6 ;  /* 0x0000000b1b0a7223 */ /* 0x000fce0000000006 */
.L_x_3:
        /* <DEDUP_REMOVED lines=22> */
[----:B------:R-:W5:Y:S01]  /*09a0*/  LDG.E R18, desc[UR10][R4.64+0xc] ;  /* 0x00000c0a04127981 */ /* 0x000f62000c1e1900 */
[----:B------:R-:W-:Y:S01]  /*09b0*/  UIADD3 UR4, UPT, UPT, UR4, 0x4, URZ ;  /* 0x0000000404047890 */ /* 0x000fe2000fffe0ff */
[----:B--2---:R-:W-:-:S04]  /*09c0*/  FFMA R11, R11, R6, R10 ;  /* 0x000000060b0b7223 */ /* 0x004fc8000000000a */
[----:B---3--:R-:W-:-:S04]  /*09d0*/  FFMA R11, R12, R14, R11 ;  /* 0x0000000e0c0b7223 */ /* 0x008fc8000000000b */
[----:B----4-:R-:W-:-:S04]  /*09e0*/  FFMA R11, R16, R15, R11 ;  /* 0x0000000f100b7223 */ /* 0x010fc8000000000b */
[----:B-----5:R-:W-:-:S07]  /*09f0*/  FFMA R10, R18, R17, R11 ;  /* 0x00000011120a7223 */ /* 0x020fce000000000b */
.L_x_4:
[----:B------:R-:W-:Y:S05]  /*0a00*/  BRA.U !UP1, `(.L_x_0) ;  /* 0x00000001094c7547 */ /* 0x000fea000b800000 */
[----:B------:R-:W0:Y:S01]  /*0a10*/  LDC.64 R2, c[0x0][0x388] ;  /* 0x0000e200ff027b82 */ /* 0x000e220000000a00 */
[----:B------:R-:W-:Y:S01]  /*0a20*/  IADD3 R5, PT, PT, R13, UR4, RZ ;  /* 0x000000040d057c10 */ /* 0x000fe2000fffe0ff */
[----:B------:R-:W-:Y:S01]  /*0a30*/  UIADD3 UR5, UPT, UPT, -UR5, URZ, URZ ;  /* 0x000000ff05057290 */ /* 0x000fe2000fffe1ff */
[----:B------:R-:W-:-:S03]  /*0a40*/  IADD3 R11, PT, PT, R8, UR4, RZ ;  /* 0x00000004080b7c10 */ /* 0x000fc6000fffe0ff */
[----:B0-----:R-:W-:-:S03]  /*0a50*/  IMAD.WIDE.U32 R4, R5, 0x4, R2 ;  /* 0x0000000405047825 */ /* 0x001fc600078e0002 */
[----:B------:R-:W-:Y:S02]  /*0a60*/  MOV R12, R4 ;  /* 0x00000004000c7202 */ /* 0x000fe40000000f00 */
[----:B------:R-:W-:-:S07]  /*0a70*/  MOV R13, R5 ;  /* 0x00000005000d7202 */ /* 0x000fce0000000f00 */
.L_x_5:
[----:B------:R-:W-:Y:S01]  /*0a80*/  IMAD.WIDE R4, R11, 0x4, R2 ;  /* 0x000000040b047825 */ /* 0x000fe200078e0202 */
[----:B------:R-:W-:Y:S02]  /*0a90*/  MOV R6, R12 ;  /* 0x0000000c00067202 */ /* 0x000fe40000000f00 */
[----:B------:R-:W-:-:S03]  /*0aa0*/  MOV R7, R13 ;  /* 0x0000000d00077202 */ /* 0x000fc60000000f00 */
[----:B------:R-:W2:Y:S04]  /*0ab0*/  LDG.E R5, desc[UR10][R4.64] ;  /* 0x0000000a04057981 */ /* 0x000ea8000c1e1900 */
[----:B------:R-:W2:Y:S01]  /*0ac0*/  LDG.E R6, desc[UR10][R6.64] ;  /* 0x0000000a06067981 */ /* 0x000ea2000c1e1900 */
[----:B------:R-:W-:Y:S01]  /*0ad0*/  UIADD3 UR5, UPT, UPT, UR5, 0x1, URZ ;  /* 0x0000000105057890 */ /* 0x000fe2000fffe0ff */
[----:B------:R-:W-:Y:S02]  /*0ae0*/  IADD3 R12, P0, PT, R12, 0x4, RZ ;  /* 0x000000040c0c7810 */ /* 0x000fe40007f1e0ff */
[----:B------:R-:W-:Y:S01]  /*0af0*/  IADD3 R11, PT, PT, R11, 0x1, RZ ;  /* 0x000000010b0b7810 */ /* 0x000fe20007ffe0ff */
[----:B------:R-:W-:Y:S01]  /*0b00*/  UISETP.NE.AND UP0, UPT, UR5, URZ, UPT ;  /* 0x000000ff0500728c */ /* 0x000fe2000bf05270 */
[----:B------:R-:W-:Y:S01]  /*0b10*/  IADD3.X R13, PT, PT, RZ, R13, RZ, P0, !PT ;  /* 0x0000000dff0d7210 */ /* 0x000fe200007fe4ff */
[----:B--2---:R-:W-:-:S07]  /*0b20*/  FFMA R10, R5, R6, R10 ;  /* 0x00000006050a7223 */ /* 0x004fce000000000a */
[----:B------:R-:W-:Y:S05]  /*0b30*/  BRA.U UP0, `(.L_x_5) ;  /* 0xfffffffd00d07547 */ /* 0x000fea000b83ffff */
.L_x_0:
[----:B------:R-:W0:Y:S01]  /*0b40*/  LDC.64 R2, c[0x0][0x380] ;  /* 0x0000e000ff027b82 */ /* 0x000e220000000a00 */
[----:B------:R-:W-:-:S04]  /*0b50*/  IMAD R9, R9, UR9, R0 ;  /* 0x0000000909097c24 */ /* 0x000fc8000f8e0200 */
[----:B0-----:R-:W-:-:S05]  /*0b60*/  IMAD.WIDE.U32 R2, R9, 0x4, R2 ;  /* 0x0000000409027825 */ /* 0x001fca00078e0002 */
[----:B------:R-:W-:Y:S01]  /*0b70*/  STG.E desc[UR10][R2.64], R10 ;  /* 0x0000000a02007986 */ /* 0x000fe2000c10190a */
[----:B------:R-:W-:Y:S05]  /*0b80*/  EXIT ;  /* 0x000000000000794d */ /* 0x000fea0003800000 */
.L_x_6:
[----:B------:R-:W-:-:S00]  /*0b90*/  BRA `(.L_x_6) ;  /* 0xfffffffc00fc7947 */ /* 0x000fc0000383ffff */
[----:B------:R-:W-:-:S00]  /*0ba0*/  NOP ;  /* 0x0000000000007918 */ /* 0x000fc00000000000 */
        /* <DEDUP_REMOVED lines=13> */
.L_x_7:


//--------------------- .nv.shared.reserved.0     --------------------------
	.section	.nv.shared.reserved.0,"aw",@nobits
	.weak		__nv_reservedSMEM_offset_0_alias
	.size		__nv_reservedSMEM_offset_0_alias, 0, 64
	.other		__nv_reservedSMEM_offset_0_alias,@"STO_CUDA_RESERVED_SHARED STV_DEFAULT"
__nv_reservedSMEM_offset_0_alias:
	.zero		0
	.zero		64


//--------------------- .nv.constant0._Z18correlation_kernelPfPKfii --------------------------
	.section	.nv.constant0._Z18correlation_kernelPfPKfii,"a",@progbits
	.sectionflags	@""
	.align	4
.nv.constant0._Z18correlation_kernelPfPKfii:
	.zero		920


//--------------------- SYMBOLS --------------------------

	.type		.nv.reservedSmem.offset0,@object
	.size		.nv.reservedSmem.offset0,0x4
